//
// Generated by NVIDIA NVVM Compiler
//
// Compiler Build ID: CL-36424714
// Cuda compilation tools, release 13.0, V13.0.88
// Based on NVVM 20.0.0
//

.version 9.0
.target sm_100
.address_size 64

	// .globl	_Z10saxpy_cudaifPfS_

.visible .entry _Z10saxpy_cudaifPfS_(
	.param .u32 _Z10saxpy_cudaifPfS__param_0,
	.param .f32 _Z10saxpy_cudaifPfS__param_1,
	.param .u64 .ptr .align 1 _Z10saxpy_cudaifPfS__param_2,
	.param .u64 .ptr .align 1 _Z10saxpy_cudaifPfS__param_3
)
{
	.reg .pred 	%p<2>;
	.reg .b32 	%r<6>;
	.reg .b32 	%f<5>;
	.reg .b64 	%rd<8>;

	ld.param.u32 	%r2, [_Z10saxpy_cudaifPfS__param_0];
	ld.param.f32 	%f1, [_Z10saxpy_cudaifPfS__param_1];
	ld.param.u64 	%rd1, [_Z10saxpy_cudaifPfS__param_2];
	ld.param.u64 	%rd2, [_Z10saxpy_cudaifPfS__param_3];
	mov.u32 	%r3, %ctaid.x;
	mov.u32 	%r4, %ntid.x;
	mov.u32 	%r5, %tid.x;
	mad.lo.s32 	%r1, %r3, %r4, %r5;
	setp.ge.s32 	%p1, %r1, %r2;
	@%p1 bra 	$L__BB0_2;
	cvta.to.global.u64 	%rd3, %rd1;
	cvta.to.global.u64 	%rd4, %rd2;
	mul.wide.s32 	%rd5, %r1, 4;
	add.s64 	%rd6, %rd3, %rd5;
	ld.global.f32 	%f2, [%rd6];
	add.s64 	%rd7, %rd4, %rd5;
	ld.global.f32 	%f3, [%rd7];
	fma.rn.f32 	%f4, %f1, %f2, %f3;
	st.global.f32 	[%rd7], %f4;
$L__BB0_2:
	ret;

}


// ===== COMPILED SASS (sm_100) =====

	.target	sm_100

	.elftype	@"ET_EXEC"


//--------------------- .note.nv.tkinfo           --------------------------
	.section	.note.nv.tkinfo,"",@"SHT_NOTE"
	.sectionflags	@"SHF_NOTE_NV_TKINFO"
	.tkinfo
        /*0018*/ 	.word	0x00000002
        /*0030*/ 	.string	""
        /*0030*/ 	.string	"ptxas"
        /*0030*/ 	.string	"Cuda compilation tools, release 13.0, V13.0.88"
        /*0030*/ 	.string	"Build cuda_13.0.r13.0/compiler.36424714_0"
        /*0030*/ 	.string	"-arch sm_100 -m 64 "



//--------------------- .note.nv.cuinfo           --------------------------
	.section	.note.nv.cuinfo,"",@"SHT_NOTE"
	.sectionflags	@"SHF_NOTE_NV_CUINFO"
        /*0018*/ 	.short	0x0002
        /*001a*/ 	.short	0x0064
        /*001c*/ 	.short	0x0082
	.zero		2


//--------------------- .nv.info                  --------------------------
	.section	.nv.info,"",@"SHT_CUDA_INFO"
	.align	4


	//----- nvinfo : EIATTR_REGCOUNT
	.align		4
        /*0000*/ 	.byte	0x04, 0x2f
        /*0002*/ 	.short	(.L_1 - .L_0)
	.align		4
.L_0:
        /*0004*/ 	.word	index@(_Z10saxpy_cudaifPfS_)
        /*0008*/ 	.word	0x0000000a


	//----- nvinfo : EIATTR_FRAME_SIZE
	.align		4
.L_1:
        /*000c*/ 	.byte	0x04, 0x11
        /*000e*/ 	.short	(.L_3 - .L_2)
	.align		4
.L_2:
        /*0010*/ 	.word	index@(_Z10saxpy_cudaifPfS_)
        /*0014*/ 	.word	0x00000000


	//----- nvinfo : EIATTR_MIN_STACK_SIZE
	.align		4
.L_3:
        /*0018*/ 	.byte	0x04, 0x12
        /*001a*/ 	.short	(.L_5 - .L_4)
	.align		4
.L_4:
        /*001c*/ 	.word	index@(_Z10saxpy_cudaifPfS_)
        /*0020*/ 	.word	0x00000000
.L_5:


//--------------------- .nv.compat                --------------------------
	.section	.nv.compat,"",@"SHT_CUDA_COMPAT_INFO"
	.align	4
        /*0000*/ 	.byte	0x02, 0x09, 0x00, 0x00, 0x02, 0x02, 0x01, 0x00, 0x02, 0x05, 0x05, 0x00, 0x03, 0x07, 0x01, 0x01
        /*0010*/ 	.byte	0x02, 0x03, 0x00, 0x00, 0x02, 0x06, 0x01, 0x00, 0x04, 0x0b, 0x08, 0x00, 0x09, 0x00, 0x00, 0x00
        /*0020*/ 	.byte	0x00, 0x00, 0x00, 0x00


//--------------------- .nv.info._Z10saxpy_cudaifPfS_ --------------------------
	.section	.nv.info._Z10saxpy_cudaifPfS_,"",@"SHT_CUDA_INFO"
	.sectionflags	@""
	.align	4


	//----- nvinfo : EIATTR_CUDA_API_VERSION
	.align		4
        /*0000*/ 	.byte	0x04, 0x37
        /*0002*/ 	.short	(.L_7 - .L_6)
.L_6:
        /*0004*/ 	.word	0x00000082


	//----- nvinfo : EIATTR_KPARAM_INFO
	.align		4
.L_7:
        /*0008*/ 	.byte	0x04, 0x17
        /*000a*/ 	.short	(.L_9 - .L_8)
.L_8:
        /*000c*/ 	.word	0x00000000
        /*0010*/ 	.short	0x0003
        /*0012*/ 	.short	0x0010
        /*0014*/ 	.byte	0x00, 0xf5, 0x21, 0x00


	//----- nvinfo : EIATTR_KPARAM_INFO
	.align		4
.L_9:
        /*0018*/ 	.byte	0x04, 0x17
        /*001a*/ 	.short	(.L_11 - .L_10)
.L_10:
        /*001c*/ 	.word	0x00000000
        /*0020*/ 	.short	0x0002
        /*0022*/ 	.short	0x0008
        /*0024*/ 	.byte	0x00, 0xf5, 0x21, 0x00


	//----- nvinfo : EIATTR_KPARAM_INFO
	.align		4
.L_11:
        /*0028*/ 	.byte	0x04, 0x17
        /*002a*/ 	.short	(.L_13 - .L_12)
.L_12:
        /*002c*/ 	.word	0x00000000
        /*0030*/ 	.short	0x0001
        /*0032*/ 	.short	0x0004
        /*0034*/ 	.byte	0x00, 0xf0, 0x11, 0x00


	//----- nvinfo : EIATTR_KPARAM_INFO
	.align		4
.L_13:
        /*0038*/ 	.byte	0x04, 0x17
        /*003a*/ 	.short	(.L_15 - .L_14)
.L_14:
        /*003c*/ 	.word	0x00000000
        /*0040*/ 	.short	0x0000
        /*0042*/ 	.short	0x0000
        /*0044*/ 	.byte	0x00, 0xf0, 0x11, 0x00


	//----- nvinfo : EIATTR_SPARSE_MMA_MASK
	.align		4
.L_15:
        /*0048*/ 	.byte	0x03, 0x50
        /*004a*/ 	.short	0x0000


	//----- nvinfo : EIATTR_MAXREG_COUNT
	.align		4
        /*004c*/ 	.byte	0x03, 0x1b
        /*004e*/ 	.short	0x00ff


	//----- nvinfo : EIATTR_MERCURY_ISA_VERSION
	.align		4
        /*0050*/ 	.byte	0x03, 0x5f
        /*0052*/ 	.short	0x0101


	//----- nvinfo : EIATTR_VRC_CTA_INIT_COUNT
	.align		4
        /*0054*/ 	.byte	0x02, 0x4a
	.zero		1
	.zero		1


	//----- nvinfo : EIATTR_EXIT_INSTR_OFFSETS
	.align		4
        /*0058*/ 	.byte	0x04, 0x1c
        /*005a*/ 	.short	(.L_17 - .L_16)


	//   ....[0]....
.L_16:
        /*005c*/ 	.word	0x00000070


	//   ....[1]....
        /*0060*/ 	.word	0x00000120


	//----- nvinfo : EIATTR_CBANK_PARAM_SIZE
	.align		4
.L_17:
        /*0064*/ 	.byte	0x03, 0x19
        /*0066*/ 	.short	0x0018


	//----- nvinfo : EIATTR_PARAM_CBANK
	.align		4
        /*0068*/ 	.byte	0x04, 0x0a
        /*006a*/ 	.short	(.L_19 - .L_18)
	.align		4
.L_18:
        /*006c*/ 	.word	index@(.nv.constant0._Z10saxpy_cudaifPfS_)
        /*0070*/ 	.short	0x0380
        /*0072*/ 	.short	0x0018


	//----- nvinfo : EIATTR_SW_WAR
	.align		4
.L_19:
        /*0074*/ 	.byte	0x04, 0x36
        /*0076*/ 	.short	(.L_21 - .L_20)
.L_20:
        /*0078*/ 	.word	0x00000008
.L_21:


//--------------------- .nv.callgraph             --------------------------
	.section	.nv.callgraph,"",@"SHT_CUDA_CALLGRAPH"
	.align	4
	.sectionentsize	8
	.align		4
        /*0000*/ 	.word	0x00000000
	.align		4
        /*0004*/ 	.word	0xffffffff
	.align		4
        /*0008*/ 	.word	0x00000000
	.align		4
        /*000c*/ 	.word	0xfffffffe
	.align		4
        /*0010*/ 	.word	0x00000000
	.align		4
        /*0014*/ 	.word	0xfffffffd
	.align		4
        /*0018*/ 	.word	0x00000000
	.align		4
        /*001c*/ 	.word	0xfffffffc


//--------------------- .text._Z10saxpy_cudaifPfS_ --------------------------
	.section	.text._Z10saxpy_cudaifPfS_,"ax",@progbits
	.align	128
        .global         _Z10saxpy_cudaifPfS_
        .type           _Z10saxpy_cudaifPfS_,@function
        .size           _Z10saxpy_cudaifPfS_,(.L_x_1 - _Z10saxpy_cudaifPfS_)
        .other          _Z10saxpy_cudaifPfS_,@"STO_CUDA_ENTRY STV_DEFAULT"
_Z10saxpy_cudaifPfS_:
.text._Z10saxpy_cudaifPfS_:
[----:B------:R-:W-:Y:S01]  /*0000*/  LDC R1, c[0x0][0x37c] ;  /* 0x0000df00ff017b82 */ /* 0x000fe20000000800 */
[----:B------:R-:W0:Y:S07]  /*0010*/  S2R R0, SR_TID.X ;  /* 0x0000000000007919 */ /* 0x000e2e0000002100 */
[----:B------:R-:W0:Y:S01]  /*0020*/  S2UR UR4, SR_CTAID.X ;  /* 0x00000000000479c3 */ /* 0x000e220000002500 */
[----:B------:R-:W1:Y:S07]  /*0030*/  LDCU UR5, c[0x0][0x380] ;  /* 0x00007000ff0577ac */ /* 0x000e6e0008000800 */
[----:B------:R-:W0:Y:S02]  /*0040*/  LDC R7, c[0x0][0x360] ;  /* 0x0000d800ff077b82 */ /* 0x000e240000000800 */
[----:B0-----:R-:W-:-:S05]  /*0050*/  IMAD R7, R7, UR4, R0 ;  /* 0x0000000407077c24 */ /* 0x001fca000f8e0200 */
[----:B-1----:R-:W-:-:S13]  /*0060*/  ISETP.GE.AND P0, PT, R7, UR5, PT ;  /* 0x0000000507007c0c */ /* 0x002fda000bf06270 */
[----:B------:R-:W-:Y:S05]  /*0070*/  @P0 EXIT ;  /* 0x000000000000094d */ /* 0x000fea0003800000 */
[----:B------:R-:W0:Y:S01]  /*0080*/  LDC.64 R2, c[0x0][0x388] ;  /* 0x0000e200ff027b82 */ /* 0x000e220000000a00 */
[----:B------:R-:W1:Y:S01]  /*0090*/  LDCU.64 UR4, c[0x0][0x358] ;  /* 0x00006b00ff0477ac */ /* 0x000e620008000a00 */
[----:B------:R-:W2:Y:S06]  /*00a0*/  LDCU UR6, c[0x0][0x384] ;  /* 0x00007080ff0677ac */ /* 0x000eac0008000800 */
[----:B------:R-:W3:Y:S01]  /*00b0*/  LDC.64 R4, c[0x0][0x390] ;  /* 0x0000e400ff047b82 */ /* 0x000ee20000000a00 */
[----:B0-----:R-:W-:-:S06]  /*00c0*/  IMAD.WIDE R2, R7, 0x4, R2 ;  /* 0x0000000407027825 */ /* 0x001fcc00078e0202 */
[----:B-1----:R-:W2:Y:S01]  /*00d0*/  LDG.E R2, desc[UR4][R2.64] ;  /* 0x0000000402027981 */ /* 0x002ea2000c1e1900 */
[----:B---3--:R-:W-:-:S05]  /*00e0*/  IMAD.WIDE R4, R7, 0x4, R4 ;  /* 0x0000000407047825 */ /* 0x008fca00078e0204 */
[----:B------:R-:W2:Y:S02]  /*00f0*/  LDG.E R7, desc[UR4][R4.64] ;  /* 0x0000000404077981 */ /* 0x000ea4000c1e1900 */
[----:B--2---:R-:W-:-:S05]  /*0100*/  FFMA R7, R2, UR6, R7 ;  /* 0x0000000602077c23 */ /* 0x004fca0008000007 */
[----:B------:R-:W-:Y:S01]  /*0110*/  STG.E desc[UR4][R4.64], R7 ;  /* 0x0000000704007986 */ /* 0x000fe2000c101904 */
[----:B------:R-:W-:Y:S05]  /*0120*/  EXIT ;  /* 0x000000000000794d */ /* 0x000fea0003800000 */
.L_x_0:
[----:B------:R-:W-:-:S00]  /*0130*/  BRA `(.L_x_0) ;  /* 0xfffffffc00fc7947 */ /* 0x000fc0000383ffff */
[----:B------:R-:W-:-:S00]  /*0140*/  NOP ;  /* 0x0000000000007918 */ /* 0x000fc00000000000 */
        /* <DEDUP_REMOVED lines=11> */
.L_x_1:


//--------------------- .nv.shared.reserved.0     --------------------------
	.section	.nv.shared.reserved.0,"aw",@nobits
	.weak		__nv_reservedSMEM_offset_0_alias
	.size		__nv_reservedSMEM_offset_0_alias, 0, 64
	.other		__nv_reservedSMEM_offset_0_alias,@"STO_CUDA_RESERVED_SHARED STV_DEFAULT"
__nv_reservedSMEM_offset_0_alias:
	.zero		0
	.zero		64


//--------------------- .nv.constant0._Z10saxpy_cudaifPfS_ --------------------------
	.section	.nv.constant0._Z10saxpy_cudaifPfS_,"a",@progbits
	.sectionflags	@""
	.align	4
.nv.constant0._Z10saxpy_cudaifPfS_:
	.zero		920


//--------------------- SYMBOLS --------------------------

	.type		.nv.reservedSmem.offset0,@object
	.size		.nv.reservedSmem.offset0,0x4
